//
// Generated by NVIDIA NVVM Compiler
//
// Compiler Build ID: CL-36424714
// Cuda compilation tools, release 13.0, V13.0.88
// Based on NVVM 20.0.0
//

.version 9.0
.target sm_100
.address_size 64

	// .globl	_Z9sumKernelPfS_i

.visible .entry _Z9sumKernelPfS_i(
	.param .u64 .ptr .align 1 _Z9sumKernelPfS_i_param_0,
	.param .u64 .ptr .align 1 _Z9sumKernelPfS_i_param_1,
	.param .u32 _Z9sumKernelPfS_i_param_2
)
{
	.reg .pred 	%p<7>;
	.reg .b32 	%r<31>;
	.reg .b32 	%f<26>;
	.reg .b64 	%rd<13>;

	ld.param.u64 	%rd3, [_Z9sumKernelPfS_i_param_0];
	ld.param.u64 	%rd2, [_Z9sumKernelPfS_i_param_1];
	ld.param.u32 	%r12, [_Z9sumKernelPfS_i_param_2];
	cvta.to.global.u64 	%rd1, %rd3;
	mov.u32 	%r13, %ctaid.x;
	mov.u32 	%r14, %ntid.x;
	mov.u32 	%r15, %tid.x;
	mad.lo.s32 	%r29, %r13, %r14, %r15;
	mov.u32 	%r16, %nctaid.x;
	mul.lo.s32 	%r2, %r14, %r16;
	setp.ge.s32 	%p1, %r29, %r12;
	mov.f32 	%f25, 0f00000000;
	@%p1 bra 	$L__BB0_7;
	add.s32 	%r17, %r29, %r2;
	max.s32 	%r18, %r12, %r17;
	setp.lt.s32 	%p2, %r17, %r12;
	selp.u32 	%r19, 1, 0, %p2;
	add.s32 	%r20, %r17, %r19;
	sub.s32 	%r21, %r18, %r20;
	div.u32 	%r22, %r21, %r2;
	add.s32 	%r3, %r22, %r19;
	and.b32  	%r23, %r3, 3;
	setp.eq.s32 	%p3, %r23, 3;
	mov.f32 	%f25, 0f00000000;
	@%p3 bra 	$L__BB0_4;
	add.s32 	%r24, %r3, 1;
	and.b32  	%r25, %r24, 3;
	neg.s32 	%r27, %r25;
	mov.f32 	%f25, 0f00000000;
$L__BB0_3:
	.pragma "nounroll";
	mul.wide.s32 	%rd4, %r29, 4;
	add.s64 	%rd5, %rd1, %rd4;
	ld.global.f32 	%f12, [%rd5];
	add.f32 	%f25, %f25, %f12;
	add.s32 	%r29, %r29, %r2;
	add.s32 	%r27, %r27, 1;
	setp.ne.s32 	%p4, %r27, 0;
	@%p4 bra 	$L__BB0_3;
$L__BB0_4:
	setp.lt.u32 	%p5, %r3, 3;
	@%p5 bra 	$L__BB0_7;
	mul.wide.s32 	%rd8, %r2, 4;
	shl.b32 	%r26, %r2, 2;
$L__BB0_6:
	mul.wide.s32 	%rd6, %r29, 4;
	add.s64 	%rd7, %rd1, %rd6;
	ld.global.f32 	%f13, [%rd7];
	add.f32 	%f14, %f25, %f13;
	add.s64 	%rd9, %rd7, %rd8;
	ld.global.f32 	%f15, [%rd9];
	add.f32 	%f16, %f14, %f15;
	add.s64 	%rd10, %rd9, %rd8;
	ld.global.f32 	%f17, [%rd10];
	add.f32 	%f18, %f16, %f17;
	add.s64 	%rd11, %rd10, %rd8;
	ld.global.f32 	%f19, [%rd11];
	add.f32 	%f25, %f18, %f19;
	add.s32 	%r29, %r26, %r29;
	setp.lt.s32 	%p6, %r29, %r12;
	@%p6 bra 	$L__BB0_6;
$L__BB0_7:
	cvta.to.global.u64 	%rd12, %rd2;
	atom.global.add.f32 	%f20, [%rd12], %f25;
	ret;

}


// ===== COMPILED SASS (sm_100) =====

	.target	sm_100

	.elftype	@"ET_EXEC"


//--------------------- .note.nv.tkinfo           --------------------------
	.section	.note.nv.tkinfo,"",@"SHT_NOTE"
	.sectionflags	@"SHF_NOTE_NV_TKINFO"
	.tkinfo
        /*0018*/ 	.word	0x00000002
        /*0030*/ 	.string	""
        /*0030*/ 	.string	"ptxas"
        /*0030*/ 	.string	"Cuda compilation tools, release 13.0, V13.0.88"
        /*0030*/ 	.string	"Build cuda_13.0.r13.0/compiler.36424714_0"
        /*0030*/ 	.string	"-arch sm_100 -m 64 "



//--------------------- .note.nv.cuinfo           --------------------------
	.section	.note.nv.cuinfo,"",@"SHT_NOTE"
	.sectionflags	@"SHF_NOTE_NV_CUINFO"
        /*0018*/ 	.short	0x0002
        /*001a*/ 	.short	0x0064
        /*001c*/ 	.short	0x0082
	.zero		2


//--------------------- .nv.info                  --------------------------
	.section	.nv.info,"",@"SHT_CUDA_INFO"
	.align	4


	//----- nvinfo : EIATTR_REGCOUNT
	.align		4
        /*0000*/ 	.byte	0x04, 0x2f
        /*0002*/ 	.short	(.L_1 - .L_0)
	.align		4
.L_0:
        /*0004*/ 	.word	index@(_Z9sumKernelPfS_i)
        /*0008*/ 	.word	0x00000010


	//----- nvinfo : EIATTR_FRAME_SIZE
	.align		4
.L_1:
        /*000c*/ 	.byte	0x04, 0x11
        /*000e*/ 	.short	(.L_3 - .L_2)
	.align		4
.L_2:
        /*0010*/ 	.word	index@(_Z9sumKernelPfS_i)
        /*0014*/ 	.word	0x00000000


	//----- nvinfo : EIATTR_MIN_STACK_SIZE
	.align		4
.L_3:
        /*0018*/ 	.byte	0x04, 0x12
        /*001a*/ 	.short	(.L_5 - .L_4)
	.align		4
.L_4:
        /*001c*/ 	.word	index@(_Z9sumKernelPfS_i)
        /*0020*/ 	.word	0x00000000
.L_5:


//--------------------- .nv.compat                --------------------------
	.section	.nv.compat,"",@"SHT_CUDA_COMPAT_INFO"
	.align	4
        /*0000*/ 	.byte	0x02, 0x09, 0x00, 0x00, 0x02, 0x02, 0x01, 0x00, 0x02, 0x05, 0x05, 0x00, 0x03, 0x07, 0x01, 0x01
        /*0010*/ 	.byte	0x02, 0x03, 0x00, 0x00, 0x02, 0x06, 0x01, 0x00, 0x04, 0x0b, 0x08, 0x00, 0x09, 0x00, 0x00, 0x00
        /*0020*/ 	.byte	0x00, 0x00, 0x00, 0x00


//--------------------- .nv.info._Z9sumKernelPfS_i --------------------------
	.section	.nv.info._Z9sumKernelPfS_i,"",@"SHT_CUDA_INFO"
	.sectionflags	@""
	.align	4


	//----- nvinfo : EIATTR_CUDA_API_VERSION
	.align		4
        /*0000*/ 	.byte	0x04, 0x37
        /*0002*/ 	.short	(.L_7 - .L_6)
.L_6:
        /*0004*/ 	.word	0x00000082


	//----- nvinfo : EIATTR_KPARAM_INFO
	.align		4
.L_7:
        /*0008*/ 	.byte	0x04, 0x17
        /*000a*/ 	.short	(.L_9 - .L_8)
.L_8:
        /*000c*/ 	.word	0x00000000
        /*0010*/ 	.short	0x0002
        /*0012*/ 	.short	0x0010
        /*0014*/ 	.byte	0x00, 0xf0, 0x11, 0x00


	//----- nvinfo : EIATTR_KPARAM_INFO
	.align		4
.L_9:
        /*0018*/ 	.byte	0x04, 0x17
        /*001a*/ 	.short	(.L_11 - .L_10)
.L_10:
        /*001c*/ 	.word	0x00000000
        /*0020*/ 	.short	0x0001
        /*0022*/ 	.short	0x0008
        /*0024*/ 	.byte	0x00, 0xf5, 0x21, 0x00


	//----- nvinfo : EIATTR_KPARAM_INFO
	.align		4
.L_11:
        /*0028*/ 	.byte	0x04, 0x17
        /*002a*/ 	.short	(.L_13 - .L_12)
.L_12:
        /*002c*/ 	.word	0x00000000
        /*0030*/ 	.short	0x0000
        /*0032*/ 	.short	0x0000
        /*0034*/ 	.byte	0x00, 0xf5, 0x21, 0x00


	//----- nvinfo : EIATTR_SPARSE_MMA_MASK
	.align		4
.L_13:
        /*0038*/ 	.byte	0x03, 0x50
        /*003a*/ 	.short	0x0000


	//----- nvinfo : EIATTR_MAXREG_COUNT
	.align		4
        /*003c*/ 	.byte	0x03, 0x1b
        /*003e*/ 	.short	0x00ff


	//----- nvinfo : EIATTR_MERCURY_ISA_VERSION
	.align		4
        /*0040*/ 	.byte	0x03, 0x5f
        /*0042*/ 	.short	0x0101


	//----- nvinfo : EIATTR_VRC_CTA_INIT_COUNT
	.align		4
        /*0044*/ 	.byte	0x02, 0x4a
	.zero		1
	.zero		1


	//----- nvinfo : EIATTR_EXIT_INSTR_OFFSETS
	.align		4
        /*0048*/ 	.byte	0x04, 0x1c
        /*004a*/ 	.short	(.L_15 - .L_14)


	//   ....[0]....
.L_14:
        /*004c*/ 	.word	0x000004c0


	//----- nvinfo : EIATTR_CRS_STACK_SIZE
	.align		4
.L_15:
        /*0050*/ 	.byte	0x04, 0x1e
        /*0052*/ 	.short	(.L_17 - .L_16)
.L_16:
        /*0054*/ 	.word	0x00000000


	//----- nvinfo : EIATTR_CBANK_PARAM_SIZE
	.align		4
.L_17:
        /*0058*/ 	.byte	0x03, 0x19
        /*005a*/ 	.short	0x0014


	//----- nvinfo : EIATTR_PARAM_CBANK
	.align		4
        /*005c*/ 	.byte	0x04, 0x0a
        /*005e*/ 	.short	(.L_19 - .L_18)
	.align		4
.L_18:
        /*0060*/ 	.word	index@(.nv.constant0._Z9sumKernelPfS_i)
        /*0064*/ 	.short	0x0380
        /*0066*/ 	.short	0x0014


	//----- nvinfo : EIATTR_SW_WAR
	.align		4
.L_19:
        /*0068*/ 	.byte	0x04, 0x36
        /*006a*/ 	.short	(.L_21 - .L_20)
.L_20:
        /*006c*/ 	.word	0x00000008
.L_21:


//--------------------- .nv.callgraph             --------------------------
	.section	.nv.callgraph,"",@"SHT_CUDA_CALLGRAPH"
	.align	4
	.sectionentsize	8
	.align		4
        /*0000*/ 	.word	0x00000000
	.align		4
        /*0004*/ 	.word	0xffffffff
	.align		4
        /*0008*/ 	.word	0x00000000
	.align		4
        /*000c*/ 	.word	0xfffffffe
	.align		4
        /*0010*/ 	.word	0x00000000
	.align		4
        /*0014*/ 	.word	0xfffffffd
	.align		4
        /*0018*/ 	.word	0x00000000
	.align		4
        /*001c*/ 	.word	0xfffffffc


//--------------------- .text._Z9sumKernelPfS_i   --------------------------
	.section	.text._Z9sumKernelPfS_i,"ax",@progbits
	.align	128
        .global         _Z9sumKernelPfS_i
        .type           _Z9sumKernelPfS_i,@function
        .size           _Z9sumKernelPfS_i,(.L_x_7 - _Z9sumKernelPfS_i)
        .other          _Z9sumKernelPfS_i,@"STO_CUDA_ENTRY STV_DEFAULT"
_Z9sumKernelPfS_i:
.text._Z9sumKernelPfS_i:
[----:B------:R-:W-:Y:S01]  /*0000*/  LDC R1, c[0x0][0x37c] ;  /* 0x0000df00ff017b82 */ /* 0x000fe20000000800 */
[----:B------:R-:W0:Y:S07]  /*0010*/  S2R R3, SR_TID.X ;  /* 0x0000000000037919 */ /* 0x000e2e0000002100 */
[----:B------:R-:W0:Y:S01]  /*0020*/  S2UR UR6, SR_CTAID.X ;  /* 0x00000000000679c3 */ /* 0x000e220000002500 */
[----:B------:R-:W1:Y:S01]  /*0030*/  LDCU UR8, c[0x0][0x390] ;  /* 0x00007200ff0877ac */ /* 0x000e620008000800 */
[----:B------:R-:W-:Y:S01]  /*0040*/  BSSY.RECONVERGENT B0, `(.L_x_0) ;  /* 0x0000045000007945 */ /* 0x000fe20003800200 */
[----:B------:R-:W-:Y:S01]  /*0050*/  HFMA2 R13, -RZ, RZ, 0, 0 ;  /* 0x00000000ff0d7431 */ /* 0x000fe200000001ff */
[----:B------:R-:W2:Y:S04]  /*0060*/  LDCU.64 UR4, c[0x0][0x358] ;  /* 0x00006b00ff0477ac */ /* 0x000ea80008000a00 */
[----:B------:R-:W0:Y:S01]  /*0070*/  LDC R0, c[0x0][0x360] ;  /* 0x0000d800ff007b82 */ /* 0x000e220000000800 */
[----:B------:R-:W3:Y:S01]  /*0080*/  LDCU UR7, c[0x0][0x370] ;  /* 0x00006e00ff0777ac */ /* 0x000ee20008000800 */
[----:B0-----:R-:W-:-:S02]  /*0090*/  IMAD R3, R0, UR6, R3 ;  /* 0x0000000600037c24 */ /* 0x001fc4000f8e0203 */
[----:B---3--:R-:W-:-:S03]  /*00a0*/  IMAD R0, R0, UR7, RZ ;  /* 0x0000000700007c24 */ /* 0x008fc6000f8e02ff */
[----:B-1----:R-:W-:-:S13]  /*00b0*/  ISETP.GE.AND P0, PT, R3, UR8, PT ;  /* 0x0000000803007c0c */ /* 0x002fda000bf06270 */
[----:B--2---:R-:W-:Y:S05]  /*00c0*/  @P0 BRA `(.L_x_1) ;  /* 0x0000000000f00947 */ /* 0x004fea0003800000 */
[----:B------:R-:W0:Y:S01]  /*00d0*/  I2F.U32.RP R8, R0 ;  /* 0x0000000000087306 */ /* 0x000e220000209000 */
[C---:B------:R-:W-:Y:S01]  /*00e0*/  IADD3 R2, PT, PT, R0.reuse, R3, RZ ;  /* 0x0000000300027210 */ /* 0x040fe20007ffe0ff */
[----:B------:R-:W-:Y:S01]  /*00f0*/  IMAD.MOV R9, RZ, RZ, -R0 ;  /* 0x000000ffff097224 */ /* 0x000fe200078e0a00 */
[----:B------:R-:W-:Y:S01]  /*0100*/  ISETP.NE.U32.AND P2, PT, R0, RZ, PT ;  /* 0x000000ff0000720c */ /* 0x000fe20003f45070 */
[----:B------:R-:W-:Y:S01]  /*0110*/  BSSY.RECONVERGENT B1, `(.L_x_2) ;  /* 0x0000026000017945 */ /* 0x000fe20003800200 */
[C---:B------:R-:W-:Y:S01]  /*0120*/  ISETP.GE.AND P0, PT, R2.reuse, UR8, PT ;  /* 0x0000000802007c0c */ /* 0x040fe2000bf06270 */
[----:B------:R-:W-:Y:S01]  /*0130*/  IMAD.MOV.U32 R13, RZ, RZ, RZ ;  /* 0x000000ffff0d7224 */ /* 0x000fe200078e00ff */
[----:B------:R-:W-:Y:S02]  /*0140*/  VIMNMX R7, PT, PT, R2, UR8, !PT ;  /* 0x0000000802077c48 */ /* 0x000fe4000ffe0100 */
[----:B------:R-:W-:-:S04]  /*0150*/  SEL R6, RZ, 0x1, P0 ;  /* 0x00000001ff067807 */ /* 0x000fc80000000000 */
[----:B------:R-:W-:Y:S01]  /*0160*/  IADD3 R7, PT, PT, R7, -R2, -R6 ;  /* 0x8000000207077210 */ /* 0x000fe20007ffe806 */
[----:B0-----:R-:W0:Y:S02]  /*0170*/  MUFU.RCP R8, R8 ;  /* 0x0000000800087308 */ /* 0x001e240000001000 */
[----:B0-----:R-:W-:-:S06]  /*0180*/  IADD3 R4, PT, PT, R8, 0xffffffe, RZ ;  /* 0x0ffffffe08047810 */ /* 0x001fcc0007ffe0ff */
[----:B------:R0:W1:Y:S02]  /*0190*/  F2I.FTZ.U32.TRUNC.NTZ R5, R4 ;  /* 0x0000000400057305 */ /* 0x000064000021f000 */
[----:B0-----:R-:W-:Y:S02]  /*01a0*/  IMAD.MOV.U32 R4, RZ, RZ, RZ ;  /* 0x000000ffff047224 */ /* 0x001fe400078e00ff */
[----:B-1----:R-:W-:-:S04]  /*01b0*/  IMAD R9, R9, R5, RZ ;  /* 0x0000000509097224 */ /* 0x002fc800078e02ff */
[----:B------:R-:W-:-:S06]  /*01c0*/  IMAD.HI.U32 R8, R5, R9, R4 ;  /* 0x0000000905087227 */ /* 0x000fcc00078e0004 */
[----:B------:R-:W-:-:S05]  /*01d0*/  IMAD.HI.U32 R5, R8, R7, RZ ;  /* 0x0000000708057227 */ /* 0x000fca00078e00ff */
[----:B------:R-:W-:-:S05]  /*01e0*/  IADD3 R2, PT, PT, -R5, RZ, RZ ;  /* 0x000000ff05027210 */ /* 0x000fca0007ffe1ff */
[----:B------:R-:W-:-:S05]  /*01f0*/  IMAD R7, R0, R2, R7 ;  /* 0x0000000200077224 */ /* 0x000fca00078e0207 */
[----:B------:R-:W-:-:S13]  /*0200*/  ISETP.GE.U32.AND P0, PT, R7, R0, PT ;  /* 0x000000000700720c */ /* 0x000fda0003f06070 */
[----:B------:R-:W-:Y:S01]  /*0210*/  @P0 IMAD.IADD R7, R7, 0x1, -R0 ;  /* 0x0000000107070824 */ /* 0x000fe200078e0a00 */
[----:B------:R-:W-:-:S04]  /*0220*/  @P0 IADD3 R5, PT, PT, R5, 0x1, RZ ;  /* 0x0000000105050810 */ /* 0x000fc80007ffe0ff */
[----:B------:R-:W-:-:S13]  /*0230*/  ISETP.GE.U32.AND P1, PT, R7, R0, PT ;  /* 0x000000000700720c */ /* 0x000fda0003f26070 */
[----:B------:R-:W-:Y:S01]  /*0240*/  @P1 VIADD R5, R5, 0x1 ;  /* 0x0000000105051836 */ /* 0x000fe20000000000 */
[----:B------:R-:W-:-:S04]  /*0250*/  @!P2 LOP3.LUT R5, RZ, R0, RZ, 0x33, !PT ;  /* 0x00000000ff05a212 */ /* 0x000fc800078e33ff */
[----:B------:R-:W-:-:S04]  /*0260*/  IADD3 R2, PT, PT, R6, R5, RZ ;  /* 0x0000000506027210 */ /* 0x000fc80007ffe0ff */
[C---:B------:R-:W-:Y:S02]  /*0270*/  LOP3.LUT R4, R2.reuse, 0x3, RZ, 0xc0, !PT ;  /* 0x0000000302047812 */ /* 0x040fe400078ec0ff */
[----:B------:R-:W-:Y:S02]  /*0280*/  ISETP.GE.U32.AND P1, PT, R2, 0x3, PT ;  /* 0x000000030200780c */ /* 0x000fe40003f26070 */
[----:B------:R-:W-:-:S13]  /*0290*/  ISETP.NE.AND P0, PT, R4, 0x3, PT ;  /* 0x000000030400780c */ /* 0x000fda0003f05270 */
[----:B------:R-:W-:Y:S05]  /*02a0*/  @!P0 BRA `(.L_x_3) ;  /* 0x0000000000308947 */ /* 0x000fea0003800000 */
[----:B------:R-:W0:Y:S01]  /*02b0*/  LDC.64 R6, c[0x0][0x380] ;  /* 0x0000e000ff067b82 */ /* 0x000e220000000a00 */
[----:B------:R-:W-:Y:S01]  /*02c0*/  IADD3 R2, PT, PT, R2, 0x1, RZ ;  /* 0x0000000102027810 */ /* 0x000fe20007ffe0ff */
[----:B------:R-:W-:-:S03]  /*02d0*/  IMAD.MOV.U32 R13, RZ, RZ, RZ ;  /* 0x000000ffff0d7224 */ /* 0x000fc600078e00ff */
[----:B------:R-:W-:-:S04]  /*02e0*/  LOP3.LUT R2, R2, 0x3, RZ, 0xc0, !PT ;  /* 0x0000000302027812 */ /* 0x000fc800078ec0ff */
[----:B------:R-:W-:-:S07]  /*02f0*/  IADD3 R2, PT, PT, -R2, RZ, RZ ;  /* 0x000000ff02027210 */ /* 0x000fce0007ffe1ff */
.L_x_4:
[----:B0-----:R-:W-:-:S06]  /*0300*/  IMAD.WIDE R4, R3, 0x4, R6 ;  /* 0x0000000403047825 */ /* 0x001fcc00078e0206 */
[----:B------:R-:W2:Y:S01]  /*0310*/  LDG.E R4, desc[UR4][R4.64] ;  /* 0x0000000404047981 */ /* 0x000ea2000c1e1900 */
[----:B------:R-:W-:Y:S01]  /*0320*/  VIADD R2, R2, 0x1 ;  /* 0x0000000102027836 */ /* 0x000fe20000000000 */
[----:B------:R-:W-:-:S04]  /*0330*/  IADD3 R3, PT, PT, R0, R3, RZ ;  /* 0x0000000300037210 */ /* 0x000fc80007ffe0ff */
[----:B------:R-:W-:Y:S01]  /*0340*/  ISETP.NE.AND P0, PT, R2, RZ, PT ;  /* 0x000000ff0200720c */ /* 0x000fe20003f05270 */
[----:B--2---:R-:W-:-:S12]  /*0350*/  FADD R13, R4, R13 ;  /* 0x0000000d040d7221 */ /* 0x004fd80000000000 */
[----:B------:R-:W-:Y:S05]  /*0360*/  @P0 BRA `(.L_x_4) ;  /* 0xfffffffc00e40947 */ /* 0x000fea000383ffff */
.L_x_3:
[----:B------:R-:W-:Y:S05]  /*0370*/  BSYNC.RECONVERGENT B1 ;  /* 0x0000000000017941 */ /* 0x000fea0003800200 */
.L_x_2:
[----:B------:R-:W-:Y:S05]  /*0380*/  @!P1 BRA `(.L_x_1) ;  /* 0x0000000000409947 */ /* 0x000fea0003800000 */
.L_x_5:
[----:B------:R-:W0:Y:S02]  /*0390*/  LDC.64 R4, c[0x0][0x380] ;  /* 0x0000e000ff047b82 */ /* 0x000e240000000a00 */
[----:B0-----:R-:W-:-:S04]  /*03a0*/  IMAD.WIDE R10, R3, 0x4, R4 ;  /* 0x00000004030a7825 */ /* 0x001fc800078e0204 */
[C---:B------:R-:W-:Y:S02]  /*03b0*/  IMAD.WIDE R4, R0.reuse, 0x4, R10 ;  /* 0x0000000400047825 */ /* 0x040fe400078e020a */
[----:B------:R-:W2:Y:S02]  /*03c0*/  LDG.E R10, desc[UR4][R10.64] ;  /* 0x000000040a0a7981 */ /* 0x000ea4000c1e1900 */
[C---:B------:R-:W-:Y:S02]  /*03d0*/  IMAD.WIDE R6, R0.reuse, 0x4, R4 ;  /* 0x0000000400067825 */ /* 0x040fe400078e0204 */
[----:B------:R-:W3:Y:S02]  /*03e0*/  LDG.E R4, desc[UR4][R4.64] ;  /* 0x0000000404047981 */ /* 0x000ee4000c1e1900 */
[C---:B------:R-:W-:Y:S02]  /*03f0*/  IMAD.WIDE R8, R0.reuse, 0x4, R6 ;  /* 0x0000000400087825 */ /* 0x040fe400078e0206 */
[----:B------:R-:W4:Y:S04]  /*0400*/  LDG.E R6, desc[UR4][R6.64] ;  /* 0x0000000406067981 */ /* 0x000f28000c1e1900 */
[----:B------:R-:W5:Y:S01]  /*0410*/  LDG.E R8, desc[UR4][R8.64] ;  /* 0x0000000408087981 */ /* 0x000f62000c1e1900 */
[----:B------:R-:W-:-:S05]  /*0420*/  IMAD R3, R0, 0x4, R3 ;  /* 0x0000000400037824 */ /* 0x000fca00078e0203 */
[----:B------:R-:W-:Y:S01]  /*0430*/  ISETP.GE.AND P0, PT, R3, UR8, PT ;  /* 0x0000000803007c0c */ /* 0x000fe2000bf06270 */
[----:B--2---:R-:W-:-:S04]  /*0440*/  FADD R13, R10, R13 ;  /* 0x0000000d0a0d7221 */ /* 0x004fc80000000000 */
[----:B---3--:R-:W-:-:S04]  /*0450*/  FADD R13, R13, R4 ;  /* 0x000000040d0d7221 */ /* 0x008fc80000000000 */
[----:B----4-:R-:W-:-:S04]  /*0460*/  FADD R13, R13, R6 ;  /* 0x000000060d0d7221 */ /* 0x010fc80000000000 */
[----:B-----5:R-:W-:Y:S01]  /*0470*/  FADD R13, R13, R8 ;  /* 0x000000080d0d7221 */ /* 0x020fe20000000000 */
[----:B------:R-:W-:Y:S06]  /*0480*/  @!P0 BRA `(.L_x_5) ;  /* 0xfffffffc00c08947 */ /* 0x000fec000383ffff */
.L_x_1:
[----:B------:R-:W-:Y:S05]  /*0490*/  BSYNC.RECONVERGENT B0 ;  /* 0x0000000000007941 */ /* 0x000fea0003800200 */
.L_x_0:
[----:B------:R-:W0:Y:S02]  /*04a0*/  LDC.64 R2, c[0x0][0x388] ;  /* 0x0000e200ff027b82 */ /* 0x000e240000000a00 */
[----:B0-----:R-:W-:Y:S01]  /*04b0*/  REDG.E.ADD.F32.FTZ.RN.STRONG.GPU desc[UR4][R2.64], R13 ;  /* 0x0000000d020079a6 */ /* 0x001fe2000c12f304 */
[----:B------:R-:W-:Y:S05]  /*04c0*/  EXIT ;  /* 0x000000000000794d */ /* 0x000fea0003800000 */
.L_x_6:
[----:B------:R-:W-:-:S00]  /*04d0*/  BRA `(.L_x_6) ;  /* 0xfffffffc00fc7947 */ /* 0x000fc0000383ffff */
[----:B------:R-:W-:-:S00]  /*04e0*/  NOP ;  /* 0x0000000000007918 */ /* 0x000fc00000000000 */
        /* <DEDUP_REMOVED lines=9> */
.L_x_7:


//--------------------- .nv.shared.reserved.0     --------------------------
	.section	.nv.shared.reserved.0,"aw",@nobits
	.weak		__nv_reservedSMEM_offset_0_alias
	.size		__nv_reservedSMEM_offset_0_alias, 0, 64
	.other		__nv_reservedSMEM_offset_0_alias,@"STO_CUDA_RESERVED_SHARED STV_DEFAULT"
__nv_reservedSMEM_offset_0_alias:
	.zero		0
	.zero		64


//--------------------- .nv.constant0._Z9sumKernelPfS_i --------------------------
	.section	.nv.constant0._Z9sumKernelPfS_i,"a",@progbits
	.sectionflags	@""
	.align	4
.nv.constant0._Z9sumKernelPfS_i:
	.zero		916


//--------------------- SYMBOLS --------------------------

	.type		.nv.reservedSmem.offset0,@object
	.size		.nv.reservedSmem.offset0,0x4
